//
// Generated by NVIDIA NVVM Compiler
//
// Compiler Build ID: CL-36424714
// Cuda compilation tools, release 13.0, V13.0.88
// Based on NVVM 20.0.0
//

.version 9.0
.target sm_100
.address_size 64

	// .globl	_Z5matchPcS_
.extern .func  (.param .b32 func_retval0) vprintf
(
	.param .b64 vprintf_param_0,
	.param .b64 vprintf_param_1
)
;
.global .align 1 .b8 $str[3] = {37, 115};

.visible .entry _Z5matchPcS_(
	.param .u64 .ptr .align 1 _Z5matchPcS__param_0,
	.param .u64 .ptr .align 1 _Z5matchPcS__param_1
)
{
	.local .align 8 .b8 	__local_depot0[8];
	.reg .b64 	%SP;
	.reg .b64 	%SPL;
	.reg .pred 	%p<10>;
	.reg .b16 	%rs<10>;
	.reg .b32 	%r<12>;
	.reg .b64 	%rd<28>;

	mov.u64 	%SPL, __local_depot0;
	cvta.local.u64 	%SP, %SPL;
	ld.param.u64 	%rd12, [_Z5matchPcS__param_0];
	ld.param.u64 	%rd11, [_Z5matchPcS__param_1];
	cvta.to.global.u64 	%rd13, %rd11;
	cvta.to.global.u64 	%rd1, %rd12;
	mov.u32 	%r3, %ctaid.x;
	mov.u32 	%r4, %ntid.x;
	mov.u32 	%r5, %tid.x;
	mad.lo.s32 	%r6, %r3, %r4, %r5;
	mul.lo.s32 	%r7, %r6, 5000;
	cvt.s64.s32 	%rd14, %r7;
	add.s64 	%rd25, %rd13, %rd14;
	add.s64 	%rd3, %rd11, %rd14;
	ld.global.u8 	%rs1, [%rd1];
	setp.eq.s16 	%p1, %rs1, 0;
	mov.u64 	%rd27, %rd3;
	@%p1 bra 	$L__BB0_8;
	ld.global.u8 	%rs9, [%rd25];
	setp.eq.s16 	%p2, %rs9, 0;
	mov.b64 	%rd15, 0;
	mov.u64 	%rd27, %rd15;
	@%p2 bra 	$L__BB0_8;
	mov.u64 	%rd24, %rd3;
$L__BB0_3:
	mov.u64 	%rd27, %rd24;
	setp.ne.s16 	%p3, %rs9, %rs1;
	@%p3 bra 	$L__BB0_7;
	mov.b32 	%r11, 0;
	mov.u64 	%rd26, %rd1;
	bra.uni 	$L__BB0_6;
$L__BB0_5:
	add.s32 	%r1, %r11, 1;
	cvt.u64.u32 	%rd16, %r11;
	add.s64 	%rd17, %rd25, %rd16;
	ld.global.u8 	%rs7, [%rd17+1];
	add.s64 	%rd18, %rd1, %rd16;
	add.s64 	%rd26, %rd18, 1;
	ld.global.u8 	%rs8, [%rd18+1];
	setp.ne.s16 	%p5, %rs7, %rs8;
	mov.u32 	%r11, %r1;
	@%p5 bra 	$L__BB0_7;
$L__BB0_6:
	ld.global.u8 	%rs6, [%rd26+1];
	setp.eq.s16 	%p4, %rs6, 0;
	@%p4 bra 	$L__BB0_8;
	bra.uni 	$L__BB0_5;
$L__BB0_7:
	add.s64 	%rd8, %rd25, 1;
	add.s64 	%rd24, %rd27, 1;
	ld.global.u8 	%rs9, [%rd25+1];
	setp.ne.s16 	%p6, %rs9, 0;
	mov.u64 	%rd25, %rd8;
	mov.u64 	%rd27, %rd15;
	@%p6 bra 	$L__BB0_3;
$L__BB0_8:
	setp.eq.s64 	%p7, %rd27, 0;
	setp.eq.s64 	%p8, %rd11, 0;
	or.pred  	%p9, %p8, %p7;
	@%p9 bra 	$L__BB0_10;
	add.u64 	%rd20, %SP, 0;
	add.u64 	%rd21, %SPL, 0;
	st.local.u64 	[%rd21], %rd3;
	mov.u64 	%rd22, $str;
	cvta.global.u64 	%rd23, %rd22;
	{ // callseq 0, 0
	.param .b64 param0;
	st.param.b64 	[param0], %rd23;
	.param .b64 param1;
	st.param.b64 	[param1], %rd20;
	.param .b32 retval0;
	call.uni (retval0), 
	vprintf, 
	(
	param0, 
	param1
	);
	ld.param.b32 	%r9, [retval0];
	} // callseq 0
$L__BB0_10:
	ret;

}


// ===== COMPILED SASS (sm_100) =====

	.target	sm_100

	.elftype	@"ET_EXEC"


//--------------------- .note.nv.tkinfo           --------------------------
	.section	.note.nv.tkinfo,"",@"SHT_NOTE"
	.sectionflags	@"SHF_NOTE_NV_TKINFO"
	.tkinfo
        /*0018*/ 	.word	0x00000002
        /*0030*/ 	.string	""
        /*0030*/ 	.string	"ptxas"
        /*0030*/ 	.string	"Cuda compilation tools, release 13.0, V13.0.88"
        /*0030*/ 	.string	"Build cuda_13.0.r13.0/compiler.36424714_0"
        /*0030*/ 	.string	"-arch sm_100 -m 64 "



//--------------------- .note.nv.cuinfo           --------------------------
	.section	.note.nv.cuinfo,"",@"SHT_NOTE"
	.sectionflags	@"SHF_NOTE_NV_CUINFO"
        /*0018*/ 	.short	0x0002
        /*001a*/ 	.short	0x0064
        /*001c*/ 	.short	0x0082
	.zero		2


//--------------------- .nv.info                  --------------------------
	.section	.nv.info,"",@"SHT_CUDA_INFO"
	.align	4


	//----- nvinfo : EIATTR_REGCOUNT
	.align		4
        /*0000*/ 	.byte	0x04, 0x2f
        /*0002*/ 	.short	(.L_2 - .L_1)
	.align		4
.L_1:
        /*0004*/ 	.word	index@(_Z5matchPcS_)
        /*0008*/ 	.word	0x00000018


	//----- nvinfo : EIATTR_FRAME_SIZE
	.align		4
.L_2:
        /*000c*/ 	.byte	0x04, 0x11
        /*000e*/ 	.short	(.L_4 - .L_3)
	.align		4
.L_3:
        /*0010*/ 	.word	index@(_Z5matchPcS_)
        /*0014*/ 	.word	0x00000008


	//----- nvinfo : EIATTR_MIN_STACK_SIZE
	.align		4
.L_4:
        /*0018*/ 	.byte	0x04, 0x12
        /*001a*/ 	.short	(.L_6 - .L_5)
	.align		4
.L_5:
        /*001c*/ 	.word	index@(_Z5matchPcS_)
        /*0020*/ 	.word	0x00000008
.L_6:


//--------------------- .nv.compat                --------------------------
	.section	.nv.compat,"",@"SHT_CUDA_COMPAT_INFO"
	.align	4
        /*0000*/ 	.byte	0x02, 0x09, 0x00, 0x00, 0x02, 0x02, 0x01, 0x00, 0x02, 0x05, 0x05, 0x00, 0x03, 0x07, 0x01, 0x01
        /*0010*/ 	.byte	0x02, 0x03, 0x00, 0x00, 0x02, 0x06, 0x01, 0x00, 0x04, 0x0b, 0x08, 0x00, 0x09, 0x00, 0x00, 0x00
        /*0020*/ 	.byte	0x00, 0x00, 0x00, 0x00


//--------------------- .nv.info._Z5matchPcS_     --------------------------
	.section	.nv.info._Z5matchPcS_,"",@"SHT_CUDA_INFO"
	.sectionflags	@""
	.align	4


	//----- nvinfo : EIATTR_CUDA_API_VERSION
	.align		4
        /*0000*/ 	.byte	0x04, 0x37
        /*0002*/ 	.short	(.L_8 - .L_7)
.L_7:
        /*0004*/ 	.word	0x00000082


	//----- nvinfo : EIATTR_KPARAM_INFO
	.align		4
.L_8:
        /*0008*/ 	.byte	0x04, 0x17
        /*000a*/ 	.short	(.L_10 - .L_9)
.L_9:
        /*000c*/ 	.word	0x00000000
        /*0010*/ 	.short	0x0001
        /*0012*/ 	.short	0x0008
        /*0014*/ 	.byte	0x00, 0xf5, 0x21, 0x00


	//----- nvinfo : EIATTR_KPARAM_INFO
	.align		4
.L_10:
        /*0018*/ 	.byte	0x04, 0x17
        /*001a*/ 	.short	(.L_12 - .L_11)
.L_11:
        /*001c*/ 	.word	0x00000000
        /*0020*/ 	.short	0x0000
        /*0022*/ 	.short	0x0000
        /*0024*/ 	.byte	0x00, 0xf5, 0x21, 0x00


	//----- nvinfo : EIATTR_SPARSE_MMA_MASK
	.align		4
.L_12:
        /*0028*/ 	.byte	0x03, 0x50
        /*002a*/ 	.short	0x0000


	//----- nvinfo : EIATTR_MAXREG_COUNT
	.align		4
        /*002c*/ 	.byte	0x03, 0x1b
        /*002e*/ 	.short	0x00ff


	//----- nvinfo : EIATTR_EXTERNS
	.align		4
        /*0030*/ 	.byte	0x04, 0x0f
        /*0032*/ 	.short	(.L_14 - .L_13)


	//   ....[0]....
	.align		4
.L_13:
        /*0034*/ 	.word	index@(vprintf)


	//----- nvinfo : EIATTR_MERCURY_ISA_VERSION
	.align		4
.L_14:
        /*0038*/ 	.byte	0x03, 0x5f
        /*003a*/ 	.short	0x0101


	//----- nvinfo : EIATTR_VRC_CTA_INIT_COUNT
	.align		4
        /*003c*/ 	.byte	0x02, 0x4a
	.zero		1
	.zero		1


	//----- nvinfo : EIATTR_SYSCALL_OFFSETS
	.align		4
        /*0040*/ 	.byte	0x04, 0x46
        /*0042*/ 	.short	(.L_16 - .L_15)


	//   ....[0]....
.L_15:
        /*0044*/ 	.word	0x00000510


	//----- nvinfo : EIATTR_EXIT_INSTR_OFFSETS
	.align		4
.L_16:
        /*0048*/ 	.byte	0x04, 0x1c
        /*004a*/ 	.short	(.L_18 - .L_17)


	//   ....[0]....
.L_17:
        /*004c*/ 	.word	0x00000490


	//   ....[1]....
        /*0050*/ 	.word	0x00000520


	//----- nvinfo : EIATTR_CRS_STACK_SIZE
	.align		4
.L_18:
        /*0054*/ 	.byte	0x04, 0x1e
        /*0056*/ 	.short	(.L_20 - .L_19)
.L_19:
        /*0058*/ 	.word	0x00000000


	//----- nvinfo : EIATTR_CBANK_PARAM_SIZE
	.align		4
.L_20:
        /*005c*/ 	.byte	0x03, 0x19
        /*005e*/ 	.short	0x0010


	//----- nvinfo : EIATTR_PARAM_CBANK
	.align		4
        /*0060*/ 	.byte	0x04, 0x0a
        /*0062*/ 	.short	(.L_22 - .L_21)
	.align		4
.L_21:
        /*0064*/ 	.word	index@(.nv.constant0._Z5matchPcS_)
        /*0068*/ 	.short	0x0380
        /*006a*/ 	.short	0x0010


	//----- nvinfo : EIATTR_SW_WAR
	.align		4
.L_22:
        /*006c*/ 	.byte	0x04, 0x36
        /*006e*/ 	.short	(.L_24 - .L_23)
.L_23:
        /*0070*/ 	.word	0x00000008
.L_24:


//--------------------- .nv.callgraph             --------------------------
	.section	.nv.callgraph,"",@"SHT_CUDA_CALLGRAPH"
	.align	4
	.sectionentsize	8
	.align		4
        /*0000*/ 	.word	0x00000000
	.align		4
        /*0004*/ 	.word	0xffffffff
	.align		4
        /*0008*/ 	.word	index@(_Z5matchPcS_)
	.align		4
        /*000c*/ 	.word	index@(vprintf)
	.align		4
        /*0010*/ 	.word	0x00000000
	.align		4
        /*0014*/ 	.word	0xfffffffe
	.align		4
        /*0018*/ 	.word	0x00000000
	.align		4
        /*001c*/ 	.word	0xfffffffd
	.align		4
        /*0020*/ 	.word	0x00000000
	.align		4
        /*0024*/ 	.word	0xfffffffc


//--------------------- .nv.constant4             --------------------------
	.section	.nv.constant4,"a",@progbits
	.align	8
	.align		8
.nv.constant4:
        /*0000*/ 	.dword	vprintf
	.align		8
        /*0008*/ 	.dword	$str


//--------------------- .text._Z5matchPcS_        --------------------------
	.section	.text._Z5matchPcS_,"ax",@progbits
	.align	128
        .global         _Z5matchPcS_
        .type           _Z5matchPcS_,@function
        .size           _Z5matchPcS_,(.L_x_8 - _Z5matchPcS_)
        .other          _Z5matchPcS_,@"STO_CUDA_ENTRY STV_DEFAULT"
_Z5matchPcS_:
.text._Z5matchPcS_:
[----:B------:R-:W0:Y:S08]  /*0000*/  LDC R1, c[0x0][0x37c] ;  /* 0x0000df00ff017b82 */ /* 0x000e300000000800 */
[----:B------:R-:W1:Y:S01]  /*0010*/  LDC.64 R4, c[0x0][0x380] ;  /* 0x0000e000ff047b82 */ /* 0x000e620000000a00 */
[----:B------:R-:W1:Y:S01]  /*0020*/  LDCU.64 UR4, c[0x0][0x358] ;  /* 0x00006b00ff0477ac */ /* 0x000e620008000a00 */
[----:B------:R-:W2:Y:S01]  /*0030*/  S2R R3, SR_TID.X ;  /* 0x0000000000037919 */ /* 0x000ea20000002100 */
[----:B0-----:R-:W-:Y:S01]  /*0040*/  VIADD R1, R1, 0xfffffff8 ;  /* 0xfffffff801017836 */ /* 0x001fe20000000000 */
[----:B------:R-:W0:Y:S04]  /*0050*/  LDCU UR7, c[0x0][0x2fc] ;  /* 0x00005f80ff0777ac */ /* 0x000e280008000800 */
[----:B------:R-:W2:Y:S01]  /*0060*/  S2UR UR8, SR_CTAID.X ;  /* 0x00000000000879c3 */ /* 0x000ea20000002500 */
[----:B------:R-:W3:Y:S01]  /*0070*/  LDCU.64 UR10, c[0x0][0x388] ;  /* 0x00007100ff0a77ac */ /* 0x000ee20008000a00 */
[----:B-1----:R-:W4:Y:S06]  /*0080*/  LDG.E.U8 R0, desc[UR4][R4.64] ;  /* 0x0000000404007981 */ /* 0x002f2c000c1e1100 */
[----:B------:R-:W2:Y:S01]  /*0090*/  LDC R2, c[0x0][0x360] ;  /* 0x0000d800ff027b82 */ /* 0x000ea20000000800 */
[----:B------:R-:W1:Y:S02]  /*00a0*/  LDCU UR6, c[0x0][0x2f8] ;  /* 0x00005f00ff0677ac */ /* 0x000e640008000800 */
[----:B-1----:R-:W-:Y:S01]  /*00b0*/  IADD3 R6, P1, PT, R1, UR6, RZ ;  /* 0x0000000601067c10 */ /* 0x002fe2000ff3e0ff */
[----:B--2---:R-:W-:-:S04]  /*00c0*/  IMAD R2, R2, UR8, R3 ;  /* 0x0000000802027c24 */ /* 0x004fc8000f8e0203 */
[----:B0-----:R-:W-:Y:S02]  /*00d0*/  IMAD.X R7, RZ, RZ, UR7, P1 ;  /* 0x00000007ff077e24 */ /* 0x001fe400088e06ff */
[----:B------:R-:W-:-:S05]  /*00e0*/  IMAD R3, R2, 0x1388, RZ ;  /* 0x0000138802037824 */ /* 0x000fca00078e02ff */
[----:B---3--:R-:W-:-:S04]  /*00f0*/  IADD3 R2, P2, PT, R3, UR10, RZ ;  /* 0x0000000a03027c10 */ /* 0x008fc8000ff5e0ff */
[----:B------:R-:W-:Y:S01]  /*0100*/  LEA.HI.X.SX32 R3, R3, UR11, 0x1, P2 ;  /* 0x0000000b03037c11 */ /* 0x000fe200090f0eff */
[----:B------:R-:W-:-:S04]  /*0110*/  IMAD.MOV.U32 R12, RZ, RZ, R2 ;  /* 0x000000ffff0c7224 */ /* 0x000fc800078e0002 */
[----:B------:R-:W-:Y:S01]  /*0120*/  IMAD.MOV.U32 R14, RZ, RZ, R3 ;  /* 0x000000ffff0e7224 */ /* 0x000fe200078e0003 */
[----:B----4-:R-:W-:-:S13]  /*0130*/  ISETP.NE.AND P0, PT, R0, RZ, PT ;  /* 0x000000ff0000720c */ /* 0x010fda0003f05270 */
[----:B------:R-:W-:Y:S05]  /*0140*/  @!P0 BRA `(.L_x_0) ;  /* 0x0000000000bc8947 */ /* 0x000fea0003800000 */
[----:B------:R-:W-:Y:S01]  /*0150*/  IMAD.MOV.U32 R4, RZ, RZ, R2 ;  /* 0x000000ffff047224 */ /* 0x000fe200078e0002 */
[----:B------:R-:W0:Y:S01]  /*0160*/  LDCU.64 UR6, c[0x0][0x380] ;  /* 0x00007000ff0677ac */ /* 0x000e220008000a00 */
[----:B------:R-:W-:-:S05]  /*0170*/  IMAD.MOV.U32 R5, RZ, RZ, R3 ;  /* 0x000000ffff057224 */ /* 0x000fca00078e0003 */
[----:B------:R-:W2:Y:S01]  /*0180*/  LDG.E.U8 R8, desc[UR4][R4.64] ;  /* 0x0000000404087981 */ /* 0x000ea2000c1e1100 */
[----:B------:R-:W-:Y:S01]  /*0190*/  BSSY.RECONVERGENT B0, `(.L_x_0) ;  /* 0x000002a000007945 */ /* 0x000fe20003800200 */
[----:B------:R-:W-:Y:S02]  /*01a0*/  HFMA2 R12, -RZ, RZ, 0, 0 ;  /* 0x00000000ff0c7431 */ /* 0x000fe400000001ff */
[----:B------:R-:W-:Y:S01]  /*01b0*/  IMAD.MOV.U32 R14, RZ, RZ, RZ ;  /* 0x000000ffff0e7224 */ /* 0x000fe200078e00ff */
[----:B--2---:R-:W-:-:S13]  /*01c0*/  ISETP.NE.AND P0, PT, R8, RZ, PT ;  /* 0x000000ff0800720c */ /* 0x004fda0003f05270 */
[----:B0-----:R-:W-:Y:S05]  /*01d0*/  @!P0 BRA `(.L_x_1) ;  /* 0x0000000000948947 */ /* 0x001fea0003800000 */
[----:B------:R-:W-:Y:S02]  /*01e0*/  IMAD.MOV.U32 R10, RZ, RZ, R2 ;  /* 0x000000ffff0a7224 */ /* 0x000fe400078e0002 */
[----:B------:R-:W-:-:S07]  /*01f0*/  IMAD.MOV.U32 R11, RZ, RZ, R3 ;  /* 0x000000ffff0b7224 */ /* 0x000fce00078e0003 */
.L_x_5:
[----:B------:R-:W-:Y:S01]  /*0200*/  PRMT R9, R8, 0x9910, RZ ;  /* 0x0000991008097816 */ /* 0x000fe200000000ff */
[----:B------:R-:W-:Y:S01]  /*0210*/  BSSY.RELIABLE B1, `(.L_x_2) ;  /* 0x0000018000017945 */ /* 0x000fe20003800100 */
[----:B------:R-:W-:Y:S01]  /*0220*/  IMAD.MOV.U32 R12, RZ, RZ, R10 ;  /* 0x000000ffff0c7224 */ /* 0x000fe200078e000a */
[----:B------:R-:W-:Y:S02]  /*0230*/  MOV R14, R11 ;  /* 0x0000000b000e7202 */ /* 0x000fe40000000f00 */
[----:B------:R-:W-:-:S13]  /*0240*/  ISETP.NE.AND P0, PT, R9, R0, PT ;  /* 0x000000000900720c */ /* 0x000fda0003f05270 */
[----:B------:R-:W-:Y:S05]  /*0250*/  @P0 BRA `(.L_x_3) ;  /* 0x00000000004c0947 */ /* 0x000fea0003800000 */
[----:B------:R-:W0:Y:S01]  /*0260*/  LDCU.64 UR8, c[0x0][0x380] ;  /* 0x00007000ff0877ac */ /* 0x000e220008000a00 */
[----:B------:R-:W-:Y:S02]  /*0270*/  IMAD.MOV.U32 R13, RZ, RZ, RZ ;  /* 0x000000ffff0d7224 */ /* 0x000fe400078e00ff */
[----:B0-----:R-:W-:Y:S02]  /*0280*/  IMAD.U32 R8, RZ, RZ, UR8 ;  /* 0x00000008ff087e24 */ /* 0x001fe4000f8e00ff */
[----:B------:R-:W-:-:S07]  /*0290*/  IMAD.U32 R9, RZ, RZ, UR9 ;  /* 0x00000009ff097e24 */ /* 0x000fce000f8e00ff */
.L_x_4:
[----:B------:R-:W2:Y:S02]  /*02a0*/  LDG.E.U8 R8, desc[UR4][R8.64+0x1] ;  /* 0x0000010408087981 */ /* 0x000ea4000c1e1100 */
[----:B--2---:R-:W-:-:S13]  /*02b0*/  ISETP.NE.AND P0, PT, R8, RZ, PT ;  /* 0x000000ff0800720c */ /* 0x004fda0003f05270 */
[----:B------:R-:W-:Y:S05]  /*02c0*/  @!P0 BREAK.RELIABLE B1 ;  /* 0x0000000000018942 */ /* 0x000fea0003800100 */
[----:B------:R-:W-:Y:S05]  /*02d0*/  @!P0 BRA `(.L_x_1) ;  /* 0x0000000000548947 */ /* 0x000fea0003800000 */
[C---:B------:R-:W-:Y:S02]  /*02e0*/  IADD3 R10, P0, PT, R13.reuse, R4, RZ ;  /* 0x000000040d0a7210 */ /* 0x040fe40007f1e0ff */
[----:B------:R-:W-:-:S03]  /*02f0*/  IADD3 R8, P1, PT, R13, UR6, RZ ;  /* 0x000000060d087c10 */ /* 0x000fc6000ff3e0ff */
[----:B------:R-:W-:Y:S01]  /*0300*/  IMAD.X R11, RZ, RZ, R5, P0 ;  /* 0x000000ffff0b7224 */ /* 0x000fe200000e0605 */
[----:B------:R-:W-:-:S04]  /*0310*/  IADD3.X R9, PT, PT, RZ, UR7, RZ, P1, !PT ;  /* 0x00000007ff097c10 */ /* 0x000fc80008ffe4ff */
[----:B------:R-:W2:Y:S04]  /*0320*/  LDG.E.U8 R10, desc[UR4][R10.64+0x1] ;  /* 0x000001040a0a7981 */ /* 0x000ea8000c1e1100 */
[----:B------:R0:W2:Y:S01]  /*0330*/  LDG.E.U8 R15, desc[UR4][R8.64+0x1] ;  /* 0x00000104080f7981 */ /* 0x0000a2000c1e1100 */
[----:B------:R-:W-:Y:S01]  /*0340*/  VIADD R13, R13, 0x1 ;  /* 0x000000010d0d7836 */ /* 0x000fe20000000000 */
[----:B0-----:R-:W-:-:S05]  /*0350*/  IADD3 R8, P1, PT, R8, 0x1, RZ ;  /* 0x0000000108087810 */ /* 0x001fca0007f3e0ff */
[----:B------:R-:W-:Y:S01]  /*0360*/  IMAD.X R9, RZ, RZ, R9, P1 ;  /* 0x000000ffff097224 */ /* 0x000fe200008e0609 */
[----:B--2---:R-:W-:-:S13]  /*0370*/  ISETP.NE.AND P0, PT, R10, R15, PT ;  /* 0x0000000f0a00720c */ /* 0x004fda0003f05270 */
[----:B------:R-:W-:Y:S05]  /*0380*/  @!P0 BRA `(.L_x_4) ;  /* 0xfffffffc00c48947 */ /* 0x000fea000383ffff */
.L_x_3:
[----:B------:R-:W-:Y:S05]  /*0390*/  BSYNC.RELIABLE B1 ;  /* 0x0000000000017941 */ /* 0x000fea0003800100 */
.L_x_2:
[----:B------:R0:W2:Y:S01]  /*03a0*/  LDG.E.U8 R8, desc[UR4][R4.64+0x1] ;  /* 0x0000010404087981 */ /* 0x0000a2000c1e1100 */
[----:B------:R-:W-:-:S05]  /*03b0*/  IADD3 R10, P2, PT, R12, 0x1, RZ ;  /* 0x000000010c0a7810 */ /* 0x000fca0007f5e0ff */
[----:B------:R-:W-:Y:S01]  /*03c0*/  IMAD.X R11, RZ, RZ, R14, P2 ;  /* 0x000000ffff0b7224 */ /* 0x000fe200010e060e */
[----:B0-----:R-:W-:-:S05]  /*03d0*/  IADD3 R4, P1, PT, R4, 0x1, RZ ;  /* 0x0000000104047810 */ /* 0x001fca0007f3e0ff */
[----:B------:R-:W-:Y:S01]  /*03e0*/  IMAD.X R5, RZ, RZ, R5, P1 ;  /* 0x000000ffff057224 */ /* 0x000fe200008e0605 */
[----:B--2---:R-:W-:-:S13]  /*03f0*/  ISETP.NE.AND P0, PT, R8, RZ, PT ;  /* 0x000000ff0800720c */ /* 0x004fda0003f05270 */
[----:B------:R-:W-:Y:S05]  /*0400*/  @P0 BRA `(.L_x_5) ;  /* 0xfffffffc007c0947 */ /* 0x000fea000383ffff */
[----:B------:R-:W-:Y:S02]  /*0410*/  HFMA2 R12, -RZ, RZ, 0, 0 ;  /* 0x00000000ff0c7431 */ /* 0x000fe400000001ff */
[----:B------:R-:W-:-:S07]  /*0420*/  IMAD.MOV.U32 R14, RZ, RZ, RZ ;  /* 0x000000ffff0e7224 */ /* 0x000fce00078e00ff */
.L_x_1:
[----:B------:R-:W-:Y:S05]  /*0430*/  BSYNC.RECONVERGENT B0 ;  /* 0x0000000000007941 */ /* 0x000fea0003800200 */
.L_x_0:
[----:B------:R-:W0:Y:S01]  /*0440*/  LDCU.64 UR8, c[0x0][0x388] ;  /* 0x00007100ff0877ac */ /* 0x000e220008000a00 */
[----:B------:R-:W-:-:S04]  /*0450*/  ISETP.NE.U32.AND P0, PT, R12, RZ, PT ;  /* 0x000000ff0c00720c */ /* 0x000fc80003f05070 */
[----:B------:R-:W-:Y:S02]  /*0460*/  ISETP.NE.AND.EX P0, PT, R14, RZ, PT, P0 ;  /* 0x000000ff0e00720c */ /* 0x000fe40003f05300 */
[----:B0-----:R-:W-:-:S04]  /*0470*/  ISETP.EQ.U32.AND P1, PT, RZ, UR8, PT ;  /* 0x00000008ff007c0c */ /* 0x001fc8000bf22070 */
[----:B------:R-:W-:-:S13]  /*0480*/  ISETP.EQ.OR.EX P0, PT, RZ, UR9, !P0, P1 ;  /* 0x00000009ff007c0c */ /* 0x000fda000c702710 */
[----:B------:R-:W-:Y:S05]  /*0490*/  @P0 EXIT ;  /* 0x000000000000094d */ /* 0x000fea0003800000 */
[----:B------:R-:W-:Y:S01]  /*04a0*/  MOV R0, 0x0 ;  /* 0x0000000000007802 */ /* 0x000fe20000000f00 */
[----:B------:R0:W-:Y:S01]  /*04b0*/  STL.64 [R1], R2 ;  /* 0x0000000201007387 */ /* 0x0001e20000100a00 */
[----:B------:R-:W1:Y:S02]  /*04c0*/  LDCU.64 UR4, c[0x4][0x8] ;  /* 0x01000100ff0477ac */ /* 0x000e640008000a00 */
[----:B------:R0:W2:Y:S01]  /*04d0*/  LDC.64 R8, c[0x4][R0] ;  /* 0x0100000000087b82 */ /* 0x0000a20000000a00 */
[----:B-1----:R-:W-:Y:S02]  /*04e0*/  IMAD.U32 R4, RZ, RZ, UR4 ;  /* 0x00000004ff047e24 */ /* 0x002fe4000f8e00ff */
[----:B0-----:R-:W-:-:S07]  /*04f0*/  IMAD.U32 R5, RZ, RZ, UR5 ;  /* 0x00000005ff057e24 */ /* 0x001fce000f8e00ff */
[----:B------:R-:W-:-:S07]  /*0500*/  LEPC R20, `(.L_x_6) ;  /* 0x000000001014794e */ /* 0x000fce0000000000 */
[----:B--2---:R-:W-:Y:S05]  /*0510*/  CALL.ABS.NOINC R8 ;  /* 0x0000000008007343 */ /* 0x004fea0003c00000 */
.L_x_6:
[----:B------:R-:W-:Y:S05]  /*0520*/  EXIT ;  /* 0x000000000000794d */ /* 0x000fea0003800000 */
.L_x_7:
[----:B------:R-:W-:-:S00]  /*0530*/  BRA `(.L_x_7) ;  /* 0xfffffffc00fc7947 */ /* 0x000fc0000383ffff */
[----:B------:R-:W-:-:S00]  /*0540*/  NOP ;  /* 0x0000000000007918 */ /* 0x000fc00000000000 */
        /* <DEDUP_REMOVED lines=11> */
.L_x_8:


//--------------------- .nv.global.init           --------------------------
	.section	.nv.global.init,"aw",@progbits
.nv.global.init:
	.type		$str,@object
	.size		$str,(.L_0 - $str)
$str:
        /*0000*/ 	.byte	0x25, 0x73, 0x00
.L_0:


//--------------------- .nv.shared.reserved.0     --------------------------
	.section	.nv.shared.reserved.0,"aw",@nobits
	.weak		__nv_reservedSMEM_offset_0_alias
	.size		__nv_reservedSMEM_offset_0_alias, 0, 64
	.other		__nv_reservedSMEM_offset_0_alias,@"STO_CUDA_RESERVED_SHARED STV_DEFAULT"
__nv_reservedSMEM_offset_0_alias:
	.zero		0
	.zero		64


//--------------------- .nv.constant0._Z5matchPcS_ --------------------------
	.section	.nv.constant0._Z5matchPcS_,"a",@progbits
	.sectionflags	@""
	.align	4
.nv.constant0._Z5matchPcS_:
	.zero		912


//--------------------- SYMBOLS --------------------------

	.type		.nv.reservedSmem.offset0,@object
	.size		.nv.reservedSmem.offset0,0x4
	.type		vprintf,@function
